	.headerflags	@"EF_CUDA_TEXMODE_UNIFIED EF_CUDA_64BIT_ADDRESS EF_CUDA_ACCELERATORS EF_CUDA_SM90 EF_CUDA_VIRTUAL_SM(EF_CUDA_SM90)"
	.elftype	@"ET_EXEC"


//--------------------- .nv.info                  --------------------------
	.section	.nv.info,"",@"SHT_CUDA_INFO"
	.align	4


	//----- nvinfo : EIATTR_REGCOUNT
	.align		4
        /*0000*/ 	.byte	0x04, 0x2f
        /*0002*/ 	.short	(.L_1 - .L_0)
	.align		4
.L_0:
        /*0004*/ 	.word	index@(triton_poi_fused_bmm_transpose_1)
        /*0008*/ 	.word	0x00000012


	//----- nvinfo : EIATTR_MIN_STACK_SIZE
	.align		4
.L_1:
        /*000c*/ 	.byte	0x04, 0x12
        /*000e*/ 	.short	(.L_3 - .L_2)
	.align		4
.L_2:
        /*0010*/ 	.word	index@(triton_poi_fused_bmm_transpose_1)
        /*0014*/ 	.word	0x00000000


	//----- nvinfo : EIATTR_FRAME_SIZE
	.align		4
.L_3:
        /*0018*/ 	.byte	0x04, 0x11
        /*001a*/ 	.short	(.L_5 - .L_4)
	.align		4
.L_4:
        /*001c*/ 	.word	index@(triton_poi_fused_bmm_transpose_1)
        /*0020*/ 	.word	0x00000000


	//----- nvinfo : EIATTR_MIN_STACK_SIZE
	.align		4
.L_5:
        /*0024*/ 	.byte	0x04, 0x12
        /*0026*/ 	.short	(.L_7 - .L_6)
	.align		4
.L_6:
        /*0028*/ 	.word	index@(triton_poi_fused_bmm_transpose_1)
        /*002c*/ 	.word	0x00000000
.L_7:


//--------------------- .nv.info.triton_poi_fused_bmm_transpose_1 --------------------------
	.section	.nv.info.triton_poi_fused_bmm_transpose_1,"",@"SHT_CUDA_INFO"
	.sectionflags	@""
	.align	4


	//----- nvinfo : EIATTR_CUDA_API_VERSION
	.align		4
        /*0000*/ 	.byte	0x04, 0x37
        /*0002*/ 	.short	(.L_9 - .L_8)
.L_8:
        /*0004*/ 	.word	0x0000007c


	//----- nvinfo : EIATTR_KPARAM_INFO
	.align		4
.L_9:
        /*0008*/ 	.byte	0x04, 0x17
        /*000a*/ 	.short	(.L_11 - .L_10)
.L_10:
        /*000c*/ 	.word	0x00000000
        /*0010*/ 	.short	0x0005
        /*0012*/ 	.short	0x0028
        /*0014*/ 	.byte	0x00, 0xf0, 0x11, 0x00


	//----- nvinfo : EIATTR_KPARAM_INFO
	.align		4
.L_11:
        /*0018*/ 	.byte	0x04, 0x17
        /*001a*/ 	.short	(.L_13 - .L_12)
.L_12:
        /*001c*/ 	.word	0x00000000
        /*0020*/ 	.short	0x0004
        /*0022*/ 	.short	0x0020
        /*0024*/ 	.byte	0x00, 0xf4, 0x21, 0x00


	//----- nvinfo : EIATTR_KPARAM_INFO
	.align		4
.L_13:
        /*0028*/ 	.byte	0x04, 0x17
        /*002a*/ 	.short	(.L_15 - .L_14)
.L_14:
        /*002c*/ 	.word	0x00000000
        /*0030*/ 	.short	0x0003
        /*0032*/ 	.short	0x0018
        /*0034*/ 	.byte	0x00, 0xf4, 0x21, 0x00


	//----- nvinfo : EIATTR_KPARAM_INFO
	.align		4
.L_15:
        /*0038*/ 	.byte	0x04, 0x17
        /*003a*/ 	.short	(.L_17 - .L_16)
.L_16:
        /*003c*/ 	.word	0x00000000
        /*0040*/ 	.short	0x0002
        /*0042*/ 	.short	0x0010
        /*0044*/ 	.byte	0x00, 0xf4, 0x21, 0x00


	//----- nvinfo : EIATTR_KPARAM_INFO
	.align		4
.L_17:
        /*0048*/ 	.byte	0x04, 0x17
        /*004a*/ 	.short	(.L_19 - .L_18)
.L_18:
        /*004c*/ 	.word	0x00000000
        /*0050*/ 	.short	0x0001
        /*0052*/ 	.short	0x0008
        /*0054*/ 	.byte	0x00, 0xf4, 0x21, 0x00


	//----- nvinfo : EIATTR_KPARAM_INFO
	.align		4
.L_19:
        /*0058*/ 	.byte	0x04, 0x17
        /*005a*/ 	.short	(.L_21 - .L_20)
.L_20:
        /*005c*/ 	.word	0x00000000
        /*0060*/ 	.short	0x0000
        /*0062*/ 	.short	0x0000
        /*0064*/ 	.byte	0x00, 0xf4, 0x21, 0x00


	//----- nvinfo : EIATTR_SPARSE_MMA_MASK
	.align		4
.L_21:
        /*0068*/ 	.byte	0x03, 0x50
        /*006a*/ 	.short	0x0000


	//----- nvinfo : EIATTR_MAXREG_COUNT
	.align		4
        /*006c*/ 	.byte	0x03, 0x1b
        /*006e*/ 	.short	0x00ff


	//----- nvinfo : EIATTR_EXIT_INSTR_OFFSETS
	.align		4
        /*0070*/ 	.byte	0x04, 0x1c
        /*0072*/ 	.short	(.L_23 - .L_22)


	//   ....[0]....
.L_22:
        /*0074*/ 	.word	0x000004d0


	//   ....[1]....
        /*0078*/ 	.word	0x000004f0


	//----- nvinfo : EIATTR_REQNTID
	.align		4
.L_23:
        /*007c*/ 	.byte	0x04, 0x10
        /*007e*/ 	.short	(.L_25 - .L_24)
.L_24:
        /*0080*/ 	.word	0x00000080
        /*0084*/ 	.word	0x00000001
        /*0088*/ 	.word	0x00000001


	//----- nvinfo : EIATTR_CBANK_PARAM_SIZE
	.align		4
.L_25:
        /*008c*/ 	.byte	0x03, 0x19
        /*008e*/ 	.short	0x002c


	//----- nvinfo : EIATTR_PARAM_CBANK
	.align		4
        /*0090*/ 	.byte	0x04, 0x0a
        /*0092*/ 	.short	(.L_27 - .L_26)
	.align		4
.L_26:
        /*0094*/ 	.word	index@(.nv.constant0.triton_poi_fused_bmm_transpose_1)
        /*0098*/ 	.short	0x0210
        /*009a*/ 	.short	0x002c


	//----- nvinfo : EIATTR_SW_WAR
	.align		4
.L_27:
        /*009c*/ 	.byte	0x04, 0x36
        /*009e*/ 	.short	(.L_29 - .L_28)
.L_28:
        /*00a0*/ 	.word	0x00000008
.L_29:


//--------------------- .nv.callgraph             --------------------------
	.section	.nv.callgraph,"",@"SHT_CUDA_CALLGRAPH"
	.align	4
	.sectionentsize	8
	.align		4
        /*0000*/ 	.word	0x00000000
	.align		4
        /*0004*/ 	.word	0xffffffff
	.align		4
        /*0008*/ 	.word	0x00000000
	.align		4
        /*000c*/ 	.word	0xfffffffe
	.align		4
        /*0010*/ 	.word	0x00000000
	.align		4
        /*0014*/ 	.word	0xfffffffd
	.align		4
        /*0018*/ 	.word	0x00000000
	.align		4
        /*001c*/ 	.word	0xfffffffc


//--------------------- .text.triton_poi_fused_bmm_transpose_1 --------------------------
	.section	.text.triton_poi_fused_bmm_transpose_1,"ax",@progbits
	.align	128
        .global         triton_poi_fused_bmm_transpose_1
        .type           triton_poi_fused_bmm_transpose_1,@function
        .size           triton_poi_fused_bmm_transpose_1,(.L_x_1 - triton_poi_fused_bmm_transpose_1)
        .other          triton_poi_fused_bmm_transpose_1,@"STO_CUDA_ENTRY STV_DEFAULT"
triton_poi_fused_bmm_transpose_1:
.text.triton_poi_fused_bmm_transpose_1:
[----:B------:R-:W0:Y:S02]  /*0000*/  LDC R1, c[0x0][0x28] ;  /* 0x00000a00ff017b82 */ /* 0x000e240000000800 */
[----:B------:R-:W1:Y:S01]  /*0010*/  S2R R0, SR_TID.X ;  /* 0x0000000000007919 */ /* 0x000e620000002100 */
[----:B------:R-:W-:Y:S01]  /*0020*/  CS2R R14, SRZ ;  /* 0x00000000000e7805 */ /* 0x000fe2000001ff00 */
[----:B------:R-:W-:Y:S01]  /*0030*/  ULDC.64 UR4, c[0x0][0x208] ;  /* 0x0000820000047ab9 */ /* 0x000fe20000000a00 */
[----:B------:R-:W2:Y:S01]  /*0040*/  LDC.64 R12, c[0x0][0x230] ;  /* 0x00008c00ff0c7b82 */ /* 0x000ea20000000a00 */
[----:B------:R-:W3:Y:S01]  /*0050*/  S2R R7, SR_CTAID.X ;  /* 0x0000000000077919 */ /* 0x000ee20000002500 */
[----:B-1----:R-:W-:Y:S01]  /*0060*/  IMAD.SHL.U32 R0, R0, 0x2, RZ ;  /* 0x0000000200007824 */ /* 0x002fe200078e00ff */
[----:B---3--:R-:W-:-:S04]  /*0070*/  SHF.R.S32.HI R6, RZ, 0x17, R7 ;  /* 0x00000017ff067819 */ /* 0x008fc80000011407 */
[----:B------:R-:W-:Y:S02]  /*0080*/  LOP3.LUT R0, R0, 0xfe, RZ, 0xc0, !PT ;  /* 0x000000fe00007812 */ /* 0x000fe400078ec0ff */
[----:B------:R-:W-:-:S03]  /*0090*/  SGXT R6, R6, 0x1 ;  /* 0x000000010606781a */ /* 0x000fc60000000200 */
[----:B------:R-:W-:-:S05]  /*00a0*/  IMAD R0, R7, 0x100, R0 ;  /* 0x0000010007007824 */ /* 0x000fca00078e0200 */
[----:B------:R-:W-:Y:S02]  /*00b0*/  SHF.R.S32.HI R5, RZ, 0x1f, R0 ;  /* 0x0000001fff057819 */ /* 0x000fe40000011400 */
[----:B------:R-:W-:Y:S02]  /*00c0*/  ISETP.GE.AND P0, PT, R0, 0x200, PT ;  /* 0x000002000000780c */ /* 0x000fe40003f06270 */
[CC--:B------:R-:W-:Y:S02]  /*00d0*/  LEA.HI R2, R5.reuse, R0.reuse, RZ, 0x2 ;  /* 0x0000000005027211 */ /* 0x0c0fe400078f10ff */
[----:B------:R-:W-:Y:S02]  /*00e0*/  LEA.HI R7, R5, R0, RZ, 0x6 ;  /* 0x0000000005077211 */ /* 0x000fe400078f30ff */
[--C-:B------:R-:W-:Y:S02]  /*00f0*/  SHF.R.S32.HI R4, RZ, 0x2, R2.reuse ;  /* 0x00000002ff047819 */ /* 0x100fe40000011402 */
[----:B------:R-:W-:-:S02]  /*0100*/  SHF.R.S32.HI R3, RZ, 0x1f, R2 ;  /* 0x0000001fff037819 */ /* 0x000fc40000011402 */
[----:B------:R-:W-:Y:S02]  /*0110*/  LOP3.LUT R7, R7, 0xffffffc0, RZ, 0xc0, !PT ;  /* 0xffffffc007077812 */ /* 0x000fe400078ec0ff */
[----:B------:R-:W-:-:S04]  /*0120*/  LEA.HI R3, R3, R4, RZ, 0x4 ;  /* 0x0000000403037211 */ /* 0x000fc800078f20ff */
[----:B------:R-:W-:-:S05]  /*0130*/  LOP3.LUT R3, R3, 0xfffffff0, RZ, 0xc0, !PT ;  /* 0xfffffff003037812 */ /* 0x000fca00078ec0ff */
[----:B------:R-:W-:Y:S02]  /*0140*/  IMAD.IADD R4, R4, 0x1, -R3 ;  /* 0x0000000104047824 */ /* 0x000fe400078e0a03 */
[----:B------:R-:W-:-:S03]  /*0150*/  VIADD R3, R0, 0x1 ;  /* 0x0000000100037836 */ /* 0x000fc60000000000 */
[----:B------:R-:W-:Y:S02]  /*0160*/  PRMT R8, R4, 0x8880, RZ ;  /* 0x0000888004087816 */ /* 0x000fe400000000ff */
[----:B------:R-:W-:Y:S02]  /*0170*/  LEA.HI R6, R6, R3, RZ, 0x2 ;  /* 0x0000000306067211 */ /* 0x000fe400078f10ff */
[----:B------:R-:W-:Y:S02]  /*0180*/  PRMT R8, R8, 0x7710, RZ ;  /* 0x0000771008087816 */ /* 0x000fe400000000ff */
[----:B------:R-:W-:Y:S02]  /*0190*/  LOP3.LUT R6, R6, 0xfffffffc, RZ, 0xc0, !PT ;  /* 0xfffffffc06067812 */ /* 0x000fe400078ec0ff */
[----:B------:R-:W-:-:S03]  /*01a0*/  SHF.R.U32.HI R8, RZ, 0xd, R8 ;  /* 0x0000000dff087819 */ /* 0x000fc60000011608 */
[----:B------:R-:W-:Y:S01]  /*01b0*/  IMAD.IADD R3, R3, 0x1, -R6 ;  /* 0x0000000103037824 */ /* 0x000fe200078e0a06 */
[----:B------:R-:W-:Y:S01]  /*01c0*/  LOP3.LUT R5, R8, 0x3, RZ, 0xc0, !PT ;  /* 0x0000000308057812 */ /* 0x000fe200078ec0ff */
[----:B------:R-:W-:Y:S02]  /*01d0*/  IMAD.IADD R8, R0, 0x1, -R7 ;  /* 0x0000000100087824 */ /* 0x000fe400078e0a07 */
[C---:B------:R-:W-:Y:S02]  /*01e0*/  IMAD R9, R4.reuse, 0x4, R3 ;  /* 0x0000000404097824 */ /* 0x040fe400078e0203 */
[----:B------:R-:W-:Y:S01]  /*01f0*/  IMAD.IADD R5, R4, 0x1, R5 ;  /* 0x0000000104057824 */ /* 0x000fe200078e0205 */
[----:B------:R-:W-:Y:S02]  /*0200*/  PRMT R6, R8, 0x8880, RZ ;  /* 0x0000888008067816 */ /* 0x000fe400000000ff */
[----:B------:R-:W-:Y:S02]  /*0210*/  PRMT R10, R9, 0x8880, RZ ;  /* 0x00008880090a7816 */ /* 0x000fe400000000ff */
[----:B------:R-:W-:-:S02]  /*0220*/  LOP3.LUT R5, R5, 0xfc, RZ, 0xc0, !PT ;  /* 0x000000fc05057812 */ /* 0x000fc400078ec0ff */
[----:B------:R-:W-:Y:S02]  /*0230*/  PRMT R6, R6, 0x7710, RZ ;  /* 0x0000771006067816 */ /* 0x000fe400000000ff */
[----:B------:R-:W-:Y:S01]  /*0240*/  PRMT R10, R10, 0x7710, RZ ;  /* 0x000077100a0a7816 */ /* 0x000fe200000000ff */
[----:B------:R-:W-:Y:S01]  /*0250*/  IMAD.MOV R5, RZ, RZ, -R5 ;  /* 0x000000ffff057224 */ /* 0x000fe200078e0a05 */
[----:B------:R-:W-:Y:S02]  /*0260*/  SHF.R.U32.HI R6, RZ, 0xb, R6 ;  /* 0x0000000bff067819 */ /* 0x000fe40000011606 */
[----:B------:R-:W-:Y:S02]  /*0270*/  SHF.R.U32.HI R10, RZ, 0xb, R10 ;  /* 0x0000000bff0a7819 */ /* 0x000fe4000001160a */
[----:B------:R-:W-:Y:S02]  /*0280*/  PRMT R11, R5, 0x7710, RZ ;  /* 0x00007710050b7816 */ /* 0x000fe400000000ff */
[----:B------:R-:W-:-:S02]  /*0290*/  LOP3.LUT R5, R6, 0xf, RZ, 0xc0, !PT ;  /* 0x0000000f06057812 */ /* 0x000fc400078ec0ff */
[----:B------:R-:W-:Y:S01]  /*02a0*/  LOP3.LUT R10, R10, 0xf, RZ, 0xc0, !PT ;  /* 0x0000000f0a0a7812 */ /* 0x000fe200078ec0ff */
[----:B------:R-:W-:Y:S02]  /*02b0*/  IMAD.IADD R6, R4, 0x1, R11 ;  /* 0x0000000104067824 */ /* 0x000fe400078e020b */
[----:B------:R-:W-:Y:S02]  /*02c0*/  IMAD.IADD R8, R8, 0x1, R5 ;  /* 0x0000000108087824 */ /* 0x000fe400078e0205 */
[----:B------:R-:W-:Y:S01]  /*02d0*/  IMAD.IADD R10, R9, 0x1, R10 ;  /* 0x00000001090a7824 */ /* 0x000fe200078e020a */
[----:B------:R-:W1:Y:S01]  /*02e0*/  LDC.64 R4, c[0x0][0x210] ;  /* 0x00008400ff047b82 */ /* 0x000e620000000a00 */
[----:B------:R-:W-:Y:S02]  /*02f0*/  PRMT R6, R6, 0x8880, RZ ;  /* 0x0000888006067816 */ /* 0x000fe400000000ff */
[----:B------:R-:W-:Y:S02]  /*0300*/  PRMT R8, R8, 0x8880, RZ ;  /* 0x0000888008087816 */ /* 0x000fe400000000ff */
[----:B------:R-:W-:Y:S01]  /*0310*/  PRMT R9, R10, 0x8880, RZ ;  /* 0x000088800a097816 */ /* 0x000fe200000000ff */
[----:B------:R-:W-:-:S02]  /*0320*/  IMAD.MOV.U32 R10, RZ, RZ, R6 ;  /* 0x000000ffff0a7224 */ /* 0x000fc400078e0006 */
[----:B------:R-:W-:Y:S02]  /*0330*/  IMAD.MOV.U32 R6, RZ, RZ, R8 ;  /* 0x000000ffff067224 */ /* 0x000fe400078e0008 */
[----:B------:R-:W-:Y:S02]  /*0340*/  IMAD.MOV.U32 R8, RZ, RZ, R9 ;  /* 0x000000ffff087224 */ /* 0x000fe400078e0009 */
[----:B------:R-:W-:Y:S01]  /*0350*/  IMAD R10, R10, 0x4, R7 ;  /* 0x000000040a0a7824 */ /* 0x000fe200078e0207 */
[----:B------:R-:W-:Y:S02]  /*0360*/  SHF.R.S32.HI R6, RZ, 0x4, R6 ;  /* 0x00000004ff067819 */ /* 0x000fe40000011406 */
[----:B------:R-:W-:Y:S02]  /*0370*/  LOP3.LUT R7, R2, 0xfffffffc, RZ, 0xc0, !PT ;  /* 0xfffffffc02077812 */ /* 0x000fe400078ec0ff */
[----:B------:R-:W-:Y:S02]  /*0380*/  SHF.R.S32.HI R8, RZ, 0x4, R8 ;  /* 0x00000004ff087819 */ /* 0x000fe40000011408 */
[----:B------:R-:W-:-:S02]  /*0390*/  PRMT R2, R6, 0x9910, RZ ;  /* 0x0000991006027816 */ /* 0x000fc400000000ff */
[----:B------:R-:W-:Y:S01]  /*03a0*/  IADD3 R7, R10, R0, -R7 ;  /* 0x000000000a077210 */ /* 0x000fe20007ffe807 */
[----:B------:R-:W-:Y:S01]  /*03b0*/  IMAD.IADD R10, R3, 0x1, R10 ;  /* 0x00000001030a7824 */ /* 0x000fe200078e020a */
[----:B------:R-:W-:-:S03]  /*03c0*/  PRMT R9, R8, 0x9910, RZ ;  /* 0x0000991008097816 */ /* 0x000fc600000000ff */
[----:B------:R-:W-:Y:S02]  /*03d0*/  IMAD R3, R2, 0x10, R7 ;  /* 0x0000001002037824 */ /* 0x000fe400078e0207 */
[----:B------:R-:W-:Y:S02]  /*03e0*/  IMAD R7, R9, 0x10, R10 ;  /* 0x0000001009077824 */ /* 0x000fe400078e020a */
[--C-:B-1----:R-:W-:Y:S01]  /*03f0*/  IMAD.WIDE R2, R3, 0x4, R4.reuse ;  /* 0x0000000403027825 */ /* 0x102fe200078e0204 */
[----:B------:R-:W1:Y:S03]  /*0400*/  LDC.64 R8, c[0x0][0x220] ;  /* 0x00008800ff087b82 */ /* 0x000e660000000a00 */
[----:B------:R-:W-:Y:S01]  /*0410*/  IMAD.WIDE R4, R7, 0x4, R4 ;  /* 0x0000000407047825 */ /* 0x000fe200078e0204 */
[----:B------:R-:W3:Y:S04]  /*0420*/  @!P0 LDG.E R14, desc[UR4][R2.64] ;  /* 0x00000004020e8981 */ /* 0x000ee8000c1e1900 */
[----:B------:R-:W3:Y:S01]  /*0430*/  @!P0 LDG.E R15, desc[UR4][R4.64] ;  /* 0x00000004040f8981 */ /* 0x000ee2000c1e1900 */
[----:B------:R-:W4:Y:S01]  /*0440*/  LDC.64 R6, c[0x0][0x218] ;  /* 0x00008600ff067b82 */ /* 0x000f220000000a00 */
[----:B--2---:R-:W-:-:S07]  /*0450*/  IMAD.WIDE R12, R0, 0x4, R12 ;  /* 0x00000004000c7825 */ /* 0x004fce00078e020c */
[----:B------:R-:W2:Y:S01]  /*0460*/  LDC.64 R10, c[0x0][0x228] ;  /* 0x00008a00ff0a7b82 */ /* 0x000ea20000000a00 */
[----:B-1----:R-:W-:-:S04]  /*0470*/  IMAD.WIDE R8, R0, 0x4, R8 ;  /* 0x0000000400087825 */ /* 0x002fc800078e0208 */
[----:B----4-:R-:W-:-:S04]  /*0480*/  IMAD.WIDE R6, R0, 0x4, R6 ;  /* 0x0000000400067825 */ /* 0x010fc800078e0206 */
[----:B--2---:R-:W-:Y:S01]  /*0490*/  IMAD.WIDE R10, R0, 0x4, R10 ;  /* 0x00000004000a7825 */ /* 0x004fe200078e020a */
[----:B---3--:R1:W-:Y:S04]  /*04a0*/  @!P0 STG.E.64 desc[UR4][R6.64], R14 ;  /* 0x0000000e06008986 */ /* 0x0083e8000c101b04 */
[----:B------:R1:W-:Y:S04]  /*04b0*/  @!P0 STG.E.64 desc[UR4][R8.64], R14 ;  /* 0x0000000e08008986 */ /* 0x0003e8000c101b04 */
[----:B------:R1:W-:Y:S01]  /*04c0*/  @!P0 STG.E.64 desc[UR4][R10.64], R14 ;  /* 0x0000000e0a008986 */ /* 0x0003e2000c101b04 */
[----:B------:R-:W-:Y:S05]  /*04d0*/  @P0 EXIT ;  /* 0x000000000000094d */ /* 0x000fea0003800000 */
[----:B------:R-:W-:Y:S01]  /*04e0*/  STG.E.64 desc[UR4][R12.64], R14 ;  /* 0x0000000e0c007986 */ /* 0x000fe2000c101b04 */
[----:B------:R-:W-:Y:S05]  /*04f0*/  EXIT ;  /* 0x000000000000794d */ /* 0x000fea0003800000 */
.L_x_0:
[----:B------:R-:W-:-:S00]  /*0500*/  BRA `(.L_x_0) ;  /* 0xfffffffc00fc7947 */ /* 0x000fc0000383ffff */
[----:B------:R-:W-:-:S00]  /*0510*/  NOP ;  /* 0x0000000000007918 */ /* 0x000fc00000000000 */
        /* <DEDUP_REMOVED lines=14> */
.L_x_1:


//--------------------- .nv.constant0.triton_poi_fused_bmm_transpose_1 --------------------------
	.section	.nv.constant0.triton_poi_fused_bmm_transpose_1,"a",@progbits
	.sectionflags	@""
	.align	4
.nv.constant0.triton_poi_fused_bmm_transpose_1:
	.zero		572
